	.headerflags	@"EF_CUDA_TEXMODE_UNIFIED EF_CUDA_64BIT_ADDRESS EF_CUDA_ACCELERATORS EF_CUDA_SM90 EF_CUDA_VIRTUAL_SM(EF_CUDA_SM90)"
	.elftype	@"ET_EXEC"


//--------------------- .nv.info                  --------------------------
	.section	.nv.info,"",@"SHT_CUDA_INFO"
	.align	4


	//----- nvinfo : EIATTR_REGCOUNT
	.align		4
        /*0000*/ 	.byte	0x04, 0x2f
        /*0002*/ 	.short	(.L_1 - .L_0)
	.align		4
.L_0:
        /*0004*/ 	.word	index@(triton_red_fused__unsafe_index_convolution_native_group_norm_35)
        /*0008*/ 	.word	0x00000020


	//----- nvinfo : EIATTR_MIN_STACK_SIZE
	.align		4
.L_1:
        /*000c*/ 	.byte	0x04, 0x12
        /*000e*/ 	.short	(.L_3 - .L_2)
	.align		4
.L_2:
        /*0010*/ 	.word	index@(triton_red_fused__unsafe_index_convolution_native_group_norm_35)
        /*0014*/ 	.word	0x00000000


	//----- nvinfo : EIATTR_FRAME_SIZE
	.align		4
.L_3:
        /*0018*/ 	.byte	0x04, 0x11
        /*001a*/ 	.short	(.L_5 - .L_4)
	.align		4
.L_4:
        /*001c*/ 	.word	index@(triton_red_fused__unsafe_index_convolution_native_group_norm_35)
        /*0020*/ 	.word	0x00000000


	//----- nvinfo : EIATTR_MIN_STACK_SIZE
	.align		4
.L_5:
        /*0024*/ 	.byte	0x04, 0x12
        /*0026*/ 	.short	(.L_7 - .L_6)
	.align		4
.L_6:
        /*0028*/ 	.word	index@(triton_red_fused__unsafe_index_convolution_native_group_norm_35)
        /*002c*/ 	.word	0x00000000
.L_7:


//--------------------- .nv.info.triton_red_fused__unsafe_index_convolution_native_group_norm_35 --------------------------
	.section	.nv.info.triton_red_fused__unsafe_index_convolution_native_group_norm_35,"",@"SHT_CUDA_INFO"
	.sectionflags	@""
	.align	4


	//----- nvinfo : EIATTR_CUDA_API_VERSION
	.align		4
        /*0000*/ 	.byte	0x04, 0x37
        /*0002*/ 	.short	(.L_9 - .L_8)
.L_8:
        /*0004*/ 	.word	0x0000007c


	//----- nvinfo : EIATTR_KPARAM_INFO
	.align		4
.L_9:
        /*0008*/ 	.byte	0x04, 0x17
        /*000a*/ 	.short	(.L_11 - .L_10)
.L_10:
        /*000c*/ 	.word	0x00000000
        /*0010*/ 	.short	0x0008
        /*0012*/ 	.short	0x003c
        /*0014*/ 	.byte	0x00, 0xf0, 0x11, 0x00


	//----- nvinfo : EIATTR_KPARAM_INFO
	.align		4
.L_11:
        /*0018*/ 	.byte	0x04, 0x17
        /*001a*/ 	.short	(.L_13 - .L_12)
.L_12:
        /*001c*/ 	.word	0x00000000
        /*0020*/ 	.short	0x0007
        /*0022*/ 	.short	0x0038
        /*0024*/ 	.byte	0x00, 0xf0, 0x11, 0x00


	//----- nvinfo : EIATTR_KPARAM_INFO
	.align		4
.L_13:
        /*0028*/ 	.byte	0x04, 0x17
        /*002a*/ 	.short	(.L_15 - .L_14)
.L_14:
        /*002c*/ 	.word	0x00000000
        /*0030*/ 	.short	0x0006
        /*0032*/ 	.short	0x0030
        /*0034*/ 	.byte	0x00, 0xf4, 0x21, 0x00


	//----- nvinfo : EIATTR_KPARAM_INFO
	.align		4
.L_15:
        /*0038*/ 	.byte	0x04, 0x17
        /*003a*/ 	.short	(.L_17 - .L_16)
.L_16:
        /*003c*/ 	.word	0x00000000
        /*0040*/ 	.short	0x0005
        /*0042*/ 	.short	0x0028
        /*0044*/ 	.byte	0x00, 0xf4, 0x21, 0x00


	//----- nvinfo : EIATTR_KPARAM_INFO
	.align		4
.L_17:
        /*0048*/ 	.byte	0x04, 0x17
        /*004a*/ 	.short	(.L_19 - .L_18)
.L_18:
        /*004c*/ 	.word	0x00000000
        /*0050*/ 	.short	0x0004
        /*0052*/ 	.short	0x0020
        /*0054*/ 	.byte	0x00, 0xf4, 0x21, 0x00


	//----- nvinfo : EIATTR_KPARAM_INFO
	.align		4
.L_19:
        /*0058*/ 	.byte	0x04, 0x17
        /*005a*/ 	.short	(.L_21 - .L_20)
.L_20:
        /*005c*/ 	.word	0x00000000
        /*0060*/ 	.short	0x0003
        /*0062*/ 	.short	0x0018
        /*0064*/ 	.byte	0x00, 0xf4, 0x21, 0x00


	//----- nvinfo : EIATTR_KPARAM_INFO
	.align		4
.L_21:
        /*0068*/ 	.byte	0x04, 0x17
        /*006a*/ 	.short	(.L_23 - .L_22)
.L_22:
        /*006c*/ 	.word	0x00000000
        /*0070*/ 	.short	0x0002
        /*0072*/ 	.short	0x0010
        /*0074*/ 	.byte	0x00, 0xf4, 0x21, 0x00


	//----- nvinfo : EIATTR_KPARAM_INFO
	.align		4
.L_23:
        /*0078*/ 	.byte	0x04, 0x17
        /*007a*/ 	.short	(.L_25 - .L_24)
.L_24:
        /*007c*/ 	.word	0x00000000
        /*0080*/ 	.short	0x0001
        /*0082*/ 	.short	0x0008
        /*0084*/ 	.byte	0x00, 0xf4, 0x21, 0x00


	//----- nvinfo : EIATTR_KPARAM_INFO
	.align		4
.L_25:
        /*0088*/ 	.byte	0x04, 0x17
        /*008a*/ 	.short	(.L_27 - .L_26)
.L_26:
        /*008c*/ 	.word	0x00000000
        /*0090*/ 	.short	0x0000
        /*0092*/ 	.short	0x0000
        /*0094*/ 	.byte	0x00, 0xf4, 0x21, 0x00


	//----- nvinfo : EIATTR_SPARSE_MMA_MASK
	.align		4
.L_27:
        /*0098*/ 	.byte	0x03, 0x50
        /*009a*/ 	.short	0x0000


	//----- nvinfo : EIATTR_MAXREG_COUNT
	.align		4
        /*009c*/ 	.byte	0x03, 0x1b
        /*009e*/ 	.short	0x00ff


	//----- nvinfo : EIATTR_COOP_GROUP_MASK_REGIDS
	.align		4
        /*00a0*/ 	.byte	0x04, 0x29
        /*00a2*/ 	.short	(.L_29 - .L_28)


	//   ....[0]....
.L_28:
        /*00a4*/ 	.word	0xffffffff


	//   ....[1]....
        /*00a8*/ 	.word	0xffffffff


	//   ....[2]....
        /*00ac*/ 	.word	0xffffffff


	//   ....[3]....
        /*00b0*/ 	.word	0xffffffff


	//   ....[4]....
        /*00b4*/ 	.word	0xffffffff


	//   ....[5]....
        /*00b8*/ 	.word	0xffffffff


	//----- nvinfo : EIATTR_COOP_GROUP_INSTR_OFFSETS
	.align		4
.L_29:
        /*00bc*/ 	.byte	0x04, 0x28
        /*00be*/ 	.short	(.L_31 - .L_30)


	//   ....[0]....
.L_30:
        /*00c0*/ 	.word	0x00000b60


	//   ....[1]....
        /*00c4*/ 	.word	0x00000b70


	//   ....[2]....
        /*00c8*/ 	.word	0x00000b80


	//   ....[3]....
        /*00cc*/ 	.word	0x00000c10


	//   ....[4]....
        /*00d0*/ 	.word	0x00000d20


	//   ....[5]....
        /*00d4*/ 	.word	0x00000d40


	//----- nvinfo : EIATTR_EXIT_INSTR_OFFSETS
	.align		4
.L_31:
        /*00d8*/ 	.byte	0x04, 0x1c
        /*00da*/ 	.short	(.L_33 - .L_32)


	//   ....[0]....
.L_32:
        /*00dc*/ 	.word	0x00000ef0


	//   ....[1]....
        /*00e0*/ 	.word	0x00000f40


	//----- nvinfo : EIATTR_REQNTID
	.align		4
.L_33:
        /*00e4*/ 	.byte	0x04, 0x10
        /*00e6*/ 	.short	(.L_35 - .L_34)
.L_34:
        /*00e8*/ 	.word	0x00000100
        /*00ec*/ 	.word	0x00000001
        /*00f0*/ 	.word	0x00000001


	//----- nvinfo : EIATTR_CBANK_PARAM_SIZE
	.align		4
.L_35:
        /*00f4*/ 	.byte	0x03, 0x19
        /*00f6*/ 	.short	0x0040


	//----- nvinfo : EIATTR_PARAM_CBANK
	.align		4
        /*00f8*/ 	.byte	0x04, 0x0a
        /*00fa*/ 	.short	(.L_37 - .L_36)
	.align		4
.L_36:
        /*00fc*/ 	.word	index@(.nv.constant0.triton_red_fused__unsafe_index_convolution_native_group_norm_35)
        /*0100*/ 	.short	0x0210
        /*0102*/ 	.short	0x0040


	//----- nvinfo : EIATTR_SW_WAR
	.align		4
.L_37:
        /*0104*/ 	.byte	0x04, 0x36
        /*0106*/ 	.short	(.L_39 - .L_38)
.L_38:
        /*0108*/ 	.word	0x00000008
.L_39:


//--------------------- .nv.callgraph             --------------------------
	.section	.nv.callgraph,"",@"SHT_CUDA_CALLGRAPH"
	.align	4
	.sectionentsize	8
	.align		4
        /*0000*/ 	.word	0x00000000
	.align		4
        /*0004*/ 	.word	0xffffffff
	.align		4
        /*0008*/ 	.word	0x00000000
	.align		4
        /*000c*/ 	.word	0xfffffffe
	.align		4
        /*0010*/ 	.word	0x00000000
	.align		4
        /*0014*/ 	.word	0xfffffffd
	.align		4
        /*0018*/ 	.word	0x00000000
	.align		4
        /*001c*/ 	.word	0xfffffffc


//--------------------- .text.triton_red_fused__unsafe_index_convolution_native_group_norm_35 --------------------------
	.section	.text.triton_red_fused__unsafe_index_convolution_native_group_norm_35,"ax",@progbits
	.sectionflags	@"SHF_BARRIERS=1"
	.align	128
        .global         triton_red_fused__unsafe_index_convolution_native_group_norm_35
        .type           triton_red_fused__unsafe_index_convolution_native_group_norm_35,@function
        .size           triton_red_fused__unsafe_index_convolution_native_group_norm_35,(.L_x_2 - triton_red_fused__unsafe_index_convolution_native_group_norm_35)
        .other          triton_red_fused__unsafe_index_convolution_native_group_norm_35,@"STO_CUDA_ENTRY STV_DEFAULT"
triton_red_fused__unsafe_index_convolution_native_group_norm_35:
.text.triton_red_fused__unsafe_index_convolution_native_group_norm_35:
[----:B------:R-:W0:Y:S02]  /*0000*/  LDC R1, c[0x0][0x28] ;  /* 0x00000a00ff017b82 */ /* 0x000e240000000800 */
[----:B------:R-:W1:Y:S01]  /*0010*/  S2R R8, SR_CTAID.X ;  /* 0x0000000000087919 */ /* 0x000e620000002500 */
[----:B------:R-:W2:Y:S01]  /*0020*/  LDC.64 R6, c[0x0][0x210] ;  /* 0x00008400ff067b82 */ /* 0x000ea20000000a00 */
[----:B------:R-:W-:Y:S01]  /*0030*/  ULDC.64 UR6, c[0x0][0x208] ;  /* 0x0000820000067ab9 */ /* 0x000fe20000000a00 */
[----:B------:R-:W-:Y:S01]  /*0040*/  ULDC.64 UR4, c[0x0][0x218] ;  /* 0x0000860000047ab9 */ /* 0x000fe20000000a00 */
[----:B------:R-:W3:Y:S05]  /*0050*/  S2R R0, SR_TID.X ;  /* 0x0000000000007919 */ /* 0x000eea0000002100 */
[----:B------:R-:W4:Y:S01]  /*0060*/  LDC.64 R12, c[0x0][0x210] ;  /* 0x00008400ff0c7b82 */ /* 0x000f220000000a00 */
[----:B------:R-:W-:Y:S01]  /*0070*/  IMAD.MOV.U32 R22, RZ, RZ, RZ ;  /* 0x000000ffff167224 */ /* 0x000fe200078e00ff */
[----:B------:R-:W-:Y:S01]  /*0080*/  ULDC.64 UR10, c[0x0][0x218] ;  /* 0x00008600000a7ab9 */ /* 0x000fe20000000a00 */
[----:B------:R-:W-:Y:S01]  /*0090*/  IMAD.MOV.U32 R23, RZ, RZ, 0x4 ;  /* 0x00000004ff177424 */ /* 0x000fe200078e00ff */
[----:B------:R-:W-:Y:S01]  /*00a0*/  ULDC.64 UR8, c[0x0][0x210] ;  /* 0x0000840000087ab9 */ /* 0x000fe20000000a00 */
[----:B--2---:R-:W2:Y:S01]  /*00b0*/  LDG.E.EL.64 R6, desc[UR6][R6.64] ;  /* 0x0000000606067981 */ /* 0x004ea2000c2e1b00 */
[----:B-1----:R-:W-:Y:S01]  /*00c0*/  IMAD.SHL.U32 R9, R8, 0x40, RZ ;  /* 0x0000004008097824 */ /* 0x002fe200078e00ff */
[----:B---3--:R-:W-:-:S04]  /*00d0*/  SHF.R.U32.HI R5, RZ, 0x6, R0 ;  /* 0x00000006ff057819 */ /* 0x008fc80000011600 */
[----:B------:R-:W-:-:S04]  /*00e0*/  LOP3.LUT R2, R9, 0x3f, R0, 0xf8, !PT ;  /* 0x0000003f09027812 */ /* 0x000fc800078ef800 */
[----:B------:R-:W-:-:S04]  /*00f0*/  SHF.R.S32.HI R3, RZ, 0x1f, R2 ;  /* 0x0000001fff037819 */ /* 0x000fc80000011402 */
[----:B------:R-:W-:-:S04]  /*0100*/  LEA.HI R10, R3, R2, RZ, 0x2 ;  /* 0x00000002030a7211 */ /* 0x000fc800078f10ff */
[----:B------:R-:W-:Y:S02]  /*0110*/  LOP3.LUT R3, R10, 0xffffffc, RZ, 0xc0, !PT ;  /* 0x0ffffffc0a037812 */ /* 0x000fe400078ec0ff */
[----:B------:R-:W-:-:S03]  /*0120*/  ISETP.GE.AND P0, PT, R2, 0x200, PT ;  /* 0x000002000200780c */ /* 0x000fc60003f06270 */
[----:B------:R-:W-:Y:S01]  /*0130*/  IMAD.IADD R4, R2, 0x1, -R3 ;  /* 0x0000000102047824 */ /* 0x000fe200078e0a03 */
[----:B------:R-:W-:-:S03]  /*0140*/  SGXT.U32 R3, R5, 0x2 ;  /* 0x000000020503781a */ /* 0x000fc60000000000 */
[----:B------:R-:W-:Y:S02]  /*0150*/  IMAD.SHL.U32 R5, R4, 0x10, RZ ;  /* 0x0000001004057824 */ /* 0x000fe400078e00ff */
[----:B----4-:R-:W-:-:S04]  /*0160*/  IMAD.WIDE.U32 R14, R3, 0x8, R12 ;  /* 0x00000008030e7825 */ /* 0x010fc800078e000c */
[----:B------:R-:W-:Y:S01]  /*0170*/  IMAD.WIDE R12, R5, 0x8, R12 ;  /* 0x00000008050c7825 */ /* 0x000fe200078e020c */
[----:B------:R-:W-:Y:S01]  /*0180*/  CS2R R4, SRZ ;  /* 0x0000000000047805 */ /* 0x000fe2000001ff00 */
[----:B------:R-:W3:Y:S05]  /*0190*/  LDG.E.EL.64 R14, desc[UR6][R14.64] ;  /* 0x000000060e0e7981 */ /* 0x000eea000c2e1b00 */
[----:B------:R-:W4:Y:S01]  /*01a0*/  @!P0 LDG.E.EL.64 R4, desc[UR6][R12.64] ;  /* 0x000000060c048981 */ /* 0x000f22000c2e1b00 */
[----:B--2---:R-:W-:-:S04]  /*01b0*/  SHF.R.U32.HI R11, RZ, 0x1a, R7 ;  /* 0x0000001aff0b7819 */ /* 0x004fc80000011607 */
[----:B------:R-:W-:-:S04]  /*01c0*/  LOP3.LUT R11, R11, 0x20, RZ, 0xc0, !PT ;  /* 0x000000200b0b7812 */ /* 0x000fc800078ec0ff */
[----:B------:R-:W-:-:S05]  /*01d0*/  IADD3 R11, P1, R6, R11, RZ ;  /* 0x0000000b060b7210 */ /* 0x000fca0007f3e0ff */
[----:B------:R-:W-:Y:S02]  /*01e0*/  IMAD.X R18, RZ, RZ, R7, P1 ;  /* 0x000000ffff127224 */ /* 0x000fe400008e0607 */
[----:B------:R-:W1:Y:S01]  /*01f0*/  LDC.64 R6, c[0x0][0x220] ;  /* 0x00008800ff067b82 */ /* 0x000e620000000a00 */
[C---:B---3--:R-:W-:Y:S02]  /*0200*/  LEA R19, P1, R14.reuse, UR4, 0x2 ;  /* 0x000000040e137c11 */ /* 0x048fe4000f8210ff */
[--C-:B------:R-:W-:Y:S02]  /*0210*/  SHF.R.U32.HI R17, RZ, 0x18, R15.reuse ;  /* 0x00000018ff117819 */ /* 0x100fe4000001160f */
[----:B------:R-:W-:Y:S02]  /*0220*/  LEA.HI.X R15, R14, UR5, R15, 0x2, P1 ;  /* 0x000000050e0f7c11 */ /* 0x000fe400088f140f */
[----:B----4-:R-:W-:Y:S02]  /*0230*/  SEL R16, R5, RZ, !P0 ;  /* 0x000000ff05107207 */ /* 0x010fe40004000000 */
[----:B------:R-:W-:-:S02]  /*0240*/  LOP3.LUT R14, R17, 0x80, RZ, 0xc0, !PT ;  /* 0x00000080110e7812 */ /* 0x000fc400078ec0ff */
[----:B------:R-:W-:Y:S02]  /*0250*/  SHF.R.U32.HI R17, RZ, 0x1a, R16 ;  /* 0x0000001aff117819 */ /* 0x000fe40000011610 */
[----:B------:R-:W-:Y:S02]  /*0260*/  IADD3 R14, P1, R14, R19, RZ ;  /* 0x000000130e0e7210 */ /* 0x000fe40007f3e0ff */
[--C-:B------:R-:W-:Y:S02]  /*0270*/  SHF.R.S32.HI R5, RZ, 0x2, R10.reuse ;  /* 0x00000002ff057819 */ /* 0x100fe4000001140a */
[----:B------:R-:W-:Y:S02]  /*0280*/  SEL R4, R4, RZ, !P0 ;  /* 0x000000ff04047207 */ /* 0x000fe40004000000 */
[----:B------:R-:W-:Y:S02]  /*0290*/  LOP3.LUT R17, R17, 0x20, RZ, 0xc0, !PT ;  /* 0x0000002011117812 */ /* 0x000fe400078ec0ff */
[----:B------:R-:W-:Y:S01]  /*02a0*/  SHF.R.S32.HI R10, RZ, 0x1f, R10 ;  /* 0x0000001fff0a7819 */ /* 0x000fe2000001140a */
[----:B------:R-:W-:Y:S01]  /*02b0*/  IMAD.X R15, RZ, RZ, R15, P1 ;  /* 0x000000ffff0f7224 */ /* 0x000fe200008e060f */
[----:B------:R-:W-:-:S02]  /*02c0*/  IADD3 R17, P1, R17, R4, RZ ;  /* 0x0000000411117210 */ /* 0x000fc40007f3e0ff */
[----:B------:R-:W-:Y:S02]  /*02d0*/  LEA.HI R10, R10, R5, RZ, 0x5 ;  /* 0x000000050a0a7211 */ /* 0x000fe400078f28ff */
[C---:B------:R-:W-:Y:S01]  /*02e0*/  LEA R14, P2, R11.reuse, R14, 0x7 ;  /* 0x0000000e0b0e7211 */ /* 0x040fe200078438ff */
[----:B------:R-:W-:Y:S01]  /*02f0*/  IMAD.X R16, RZ, RZ, R16, P1 ;  /* 0x000000ffff107224 */ /* 0x000fe200008e0610 */
[----:B------:R-:W-:Y:S02]  /*0300*/  LOP3.LUT R4, R10, 0xffffffe0, RZ, 0xc0, !PT ;  /* 0xffffffe00a047812 */ /* 0x000fe400078ec0ff */
[----:B------:R-:W-:Y:S02]  /*0310*/  LEA.HI.X R18, R11, R15, R18, 0x7, P2 ;  /* 0x0000000f0b127211 */ /* 0x000fe400010f3c12 */
[----:B------:R-:W-:Y:S01]  /*0320*/  LEA R10, P1, R17, R14, 0xc ;  /* 0x0000000e110a7211 */ /* 0x000fe200078260ff */
[C---:B------:R-:W-:Y:S02]  /*0330*/  IMAD.IADD R15, R5.reuse, 0x1, -R4 ;  /* 0x00000001050f7824 */ /* 0x040fe400078e0a04 */
[----:B------:R-:W-:Y:S01]  /*0340*/  IMAD.SHL.U32 R4, R5, 0x8000, RZ ;  /* 0x0000800005047824 */ /* 0x000fe200078e00ff */
[----:B------:R-:W-:Y:S01]  /*0350*/  LEA.HI.X R11, R17, R18, R16, 0xc, P1 ;  /* 0x00000012110b7211 */ /* 0x000fe200008f6410 */
[----:B------:R-:W-:-:S02]  /*0360*/  IMAD.MOV.U32 R5, RZ, RZ, RZ ;  /* 0x000000ffff057224 */ /* 0x000fc400078e00ff */
[----:B------:R-:W-:Y:S02]  /*0370*/  IMAD.MOV.U32 R18, RZ, RZ, RZ ;  /* 0x000000ffff127224 */ /* 0x000fe400078e00ff */
[----:B-1----:R-:W-:-:S04]  /*0380*/  IMAD.WIDE R6, R15, 0x4, R6 ;  /* 0x000000040f067825 */ /* 0x002fc800078e0206 */
[----:B------:R-:W-:Y:S01]  /*0390*/  IMAD.WIDE R10, R4, 0x4, R10 ;  /* 0x00000004040a7825 */ /* 0x000fe200078e020a */
[----:B------:R-:W2:Y:S04]  /*03a0*/  @!P0 LDG.E.EL R5, desc[UR6][R6.64] ;  /* 0x0000000606058981 */ /* 0x000ea8000c2e1900 */
[----:B------:R1:W2:Y:S01]  /*03b0*/  @!P0 LDG.E.EL R18, desc[UR6][R10.64] ;  /* 0x000000060a128981 */ /* 0x0002a2000c2e1900 */
[----:B------:R-:W3:Y:S01]  /*03c0*/  S2UR UR5, SR_CgaCtaId ;  /* 0x00000000000579c3 */ /* 0x000ee20000008800 */
[----:B------:R-:W-:Y:S01]  /*03d0*/  IMAD.SHL.U32 R14, R0, 0x4, RZ ;  /* 0x00000004000e7824 */ /* 0x000fe200078e00ff */
[----:B------:R-:W-:-:S04]  /*03e0*/  UMOV UR4, 0x400 ;  /* 0x0000040000047882 */ /* 0x000fc80000000000 */
[----:B------:R-:W-:Y:S02]  /*03f0*/  LOP3.LUT R15, R14, 0xfc, RZ, 0xc0, !PT ;  /* 0x000000fc0e0f7812 */ /* 0x000fe400078ec0ff */
[----:B------:R-:W-:Y:S01]  /*0400*/  LOP3.LUT R14, R3, 0xfc, R14, 0xf8, !PT ;  /* 0x000000fc030e7812 */ /* 0x000fe200078ef80e */
[----:B-1----:R-:W1:Y:S01]  /*0410*/  LDC.64 R10, c[0x0][0x228] ;  /* 0x00008a00ff0a7b82 */ /* 0x002e620000000a00 */
[----:B---3--:R-:W-:-:S06]  /*0420*/  UPRMT UR4, UR5, 0x654, UR4 ;  /* 0x0000065405047896 */ /* 0x008fcc0008000004 */
[----:B------:R-:W-:-:S04]  /*0430*/  VIADD R15, R15, UR4 ;  /* 0x000000040f0f7c36 */ /* 0x000fc80008000000 */
[----:B------:R-:W-:Y:S01]  /*0440*/  IMAD R6, R14, 0x4, R15 ;  /* 0x000000040e067824 */ /* 0x000fe200078e020f */
[C---:B------:R-:W-:Y:S02]  /*0450*/  LOP3.LUT R17, R0.reuse, 0xfc, RZ, 0xc0, !PT ;  /* 0x000000fc00117812 */ /* 0x040fe400078ec0ff */
[----:B------:R-:W-:-:S03]  /*0460*/  LOP3.LUT R16, R0, 0xff, RZ, 0xc0, !PT ;  /* 0x000000ff00107812 */ /* 0x000fc600078ec0ff */
[----:B------:R-:W-:-:S04]  /*0470*/  VIADD R7, R17, UR4 ;  /* 0x0000000411077c36 */ /* 0x000fc80008000000 */
[----:B------:R-:W-:Y:S01]  /*0480*/  IMAD R7, R16, 0x4, R7 ;  /* 0x0000000410077824 */ /* 0x000fe200078e0207 */
[----:B------:R-:W-:Y:S01]  /*0490*/  BAR.SYNC.DEFER_BLOCKING 0x0 ;  /* 0x0000000000007b1d */ /* 0x000fe20000010000 */
[----:B------:R-:W-:-:S04]  /*04a0*/  SHF.R.U32.HI R14, RZ, 0x2, R0 ;  /* 0x00000002ff0e7819 */ /* 0x000fc80000011600 */
[----:B------:R-:W-:Y:S01]  /*04b0*/  SGXT.U32 R14, R14, 0x6 ;  /* 0x000000060e0e781a */ /* 0x000fe20000000000 */
[----:B------:R-:W-:-:S03]  /*04c0*/  IMAD.SHL.U32 R16, R8, 0x400000, RZ ;  /* 0x0040000008107824 */ /* 0x000fc600078e00ff */
[----:B------:R-:W-:Y:S02]  /*04d0*/  LOP3.LUT R9, R9, R14, RZ, 0xfc, !PT ;  /* 0x0000000e09097212 */ /* 0x000fe400078efcff */
[----:B------:R-:W-:Y:S02]  /*04e0*/  LOP3.LUT R8, R0, 0x3, RZ, 0xc0, !PT ;  /* 0x0000000300087812 */ /* 0x000fe400078ec0ff */
[C---:B------:R-:W-:Y:S01]  /*04f0*/  ISETP.GE.AND P2, PT, R9.reuse, 0x200, PT ;  /* 0x000002000900780c */ /* 0x040fe20003f46270 */
[----:B------:R-:W-:Y:S02]  /*0500*/  IMAD.U32 R21, R14, 0x10000, RZ ;  /* 0x000100000e157824 */ /* 0x000fe400078e00ff */
[----:B------:R-:W-:-:S03]  /*0510*/  IMAD R17, R9, 0x10000, R8 ;  /* 0x0001000009117824 */ /* 0x000fc600078e0208 */
[----:B------:R-:W-:Y:S01]  /*0520*/  LOP3.LUT R21, R16, R21, RZ, 0xfc, !PT ;  /* 0x0000001510157212 */ /* 0x000fe200078efcff */
[----:B-1----:R-:W-:-:S03]  /*0530*/  IMAD.WIDE R16, R17, 0x4, R10 ;  /* 0x0000000411107825 */ /* 0x002fc600078e020a */
[----:B------:R-:W-:-:S05]  /*0540*/  LOP3.LUT R21, R21, 0x3, R0, 0xf8, !PT ;  /* 0x0000000315157812 */ /* 0x000fca00078ef800 */
[----:B------:R-:W-:-:S03]  /*0550*/  IMAD.WIDE R10, R21, 0x4, R10 ;  /* 0x00000004150a7825 */ /* 0x000fc600078e020a */
[----:B------:R-:W-:-:S05]  /*0560*/  IADD3 R8, P1, R10, 0x10, RZ ;  /* 0x000000100a087810 */ /* 0x000fca0007f3e0ff */
[----:B------:R-:W-:Y:S01]  /*0570*/  IMAD.X R21, RZ, RZ, R11, P1 ;  /* 0x000000ffff157224 */ /* 0x000fe200008e060b */
[----:B------:R-:W-:Y:S02]  /*0580*/  SHF.R.S32.HI R11, RZ, 0x1f, R4 ;  /* 0x0000001fff0b7819 */ /* 0x000fe40000011404 */
[----:B------:R-:W-:Y:S01]  /*0590*/  ISETP.LT.AND P1, PT, R2, 0x200, PT ;  /* 0x000002000200780c */ /* 0x000fe20003f21270 */
[----:B------:R-:W-:Y:S01]  /*05a0*/  IMAD.MOV.U32 R10, RZ, RZ, RZ ;  /* 0x000000ffff0a7224 */ /* 0x000fe200078e00ff */
[----:B------:R-:W-:Y:S02]  /*05b0*/  SHF.L.U64.HI R20, R4, 0x2, R11 ;  /* 0x0000000204147819 */ /* 0x000fe4000001020b */
[----:B------:R-:W-:Y:S01]  /*05c0*/  SEL R9, RZ, 0x3f800000, !P1 ;  /* 0x3f800000ff097807 */ /* 0x000fe20004800000 */
[----:B--2---:R-:W-:-:S05]  /*05d0*/  FADD R15, R18, R5 ;  /* 0x00000005120f7221 */ /* 0x004fca0000000000 */
[----:B------:R-:W-:Y:S01]  /*05e0*/  STS [R6], R15 ;  /* 0x0000000f06007388 */ /* 0x000fe20000000800 */
[----:B------:R-:W-:Y:S06]  /*05f0*/  BAR.SYNC.DEFER_BLOCKING 0x0 ;  /* 0x0000000000007b1d */ /* 0x000fec0000010000 */
[----:B------:R-:W1:Y:S01]  /*0600*/  LDS R19, [R7] ;  /* 0x0000000007137984 */ /* 0x000e620000000800 */
[----:B------:R-:W-:-:S03]  /*0610*/  FSEL R11, R15, RZ, !P0 ;  /* 0x000000ff0f0b7208 */ /* 0x000fc60004000000 */
[----:B-1----:R1:W-:Y:S04]  /*0620*/  @!P2 STG.E desc[UR6][R16.64], R19 ;  /* 0x000000131000a986 */ /* 0x0023e8000c101906 */
.L_x_0:
[----:B-1----:R-:W1:Y:S01]  /*0630*/  LDC.64 R14, c[0x0][0x210] ;  /* 0x00008400ff0e7b82 */ /* 0x002e620000000a00 */
[----:B------:R-:W-:-:S05]  /*0640*/  LOP3.LUT R25, R3, 0x3c, R23, 0xf8, !PT ;  /* 0x0000003c03197812 */ /* 0x000fca00078ef817 */
[----:B-1----:R-:W-:-:S05]  /*0650*/  IMAD.WIDE.U32 R24, R25, 0x8, R14 ;  /* 0x0000000819187825 */ /* 0x002fca00078e000e */
[----:B------:R-:W2:Y:S01]  /*0660*/  LDG.E.EL.64 R16, desc[UR6][R24.64] ;  /* 0x0000000618107981 */ /* 0x000ea2000c2e1b00 */
[----:B------:R-:W-:Y:S02]  /*0670*/  SHF.R.U64 R14, R23, 0x3, R10 ;  /* 0x00000003170e7819 */ /* 0x000fe4000000120a */
[----:B------:R-:W-:Y:S02]  /*0680*/  SHF.R.U32.HI R19, RZ, 0xc, R23 ;  /* 0x0000000cff137819 */ /* 0x000fe40000011617 */
[----:B------:R-:W-:-:S03]  /*0690*/  LOP3.LUT R14, R14, 0x1f8, RZ, 0xc0, !PT ;  /* 0x000001f80e0e7812 */ /* 0x000fc600078ec0ff */
[----:B------:R-:W-:Y:S01]  /*06a0*/  IMAD.WIDE.U32 R18, R19, 0x8, R12 ;  /* 0x0000000813127825 */ /* 0x000fe200078e000c */
[----:B------:R-:W-:-:S05]  /*06b0*/  IADD3 R14, P1, R14, UR8, RZ ;  /* 0x000000080e0e7c10 */ /* 0x000fca000ff3e0ff */
[----:B------:R-:W-:-:S06]  /*06c0*/  IMAD.X R15, RZ, RZ, UR9, P1 ;  /* 0x00000009ff0f7e24 */ /* 0x000fcc00088e06ff */
[----:B------:R-:W3:Y:S01]  /*06d0*/  LDG.E.EL.64 R14, desc[UR6][R14.64] ;  /* 0x000000060e0e7981 */ /* 0x000ee2000c2e1b00 */
[C---:B--2---:R-:W-:Y:S02]  /*06e0*/  LEA R27, P3, R16.reuse, UR10, 0x2 ;  /* 0x0000000a101b7c11 */ /* 0x044fe4000f8610ff */
[--C-:B------:R-:W-:Y:S02]  /*06f0*/  SHF.R.U32.HI R26, RZ, 0x18, R17.reuse ;  /* 0x00000018ff1a7819 */ /* 0x100fe40000011611 */
[----:B------:R-:W-:Y:S02]  /*0700*/  LEA.HI.X R28, R16, UR11, R17, 0x2, P3 ;  /* 0x0000000b101c7c11 */ /* 0x000fe400098f1411 */
[----:B------:R-:W-:-:S06]  /*0710*/  CS2R R16, SRZ ;  /* 0x0000000000107805 */ /* 0x000fcc000001ff00 */
[----:B------:R1:W2:Y:S01]  /*0720*/  @!P0 LDG.E.EL.64 R16, desc[UR6][R18.64] ;  /* 0x0000000612108981 */ /* 0x0002a2000c2e1b00 */
[----:B------:R-:W-:Y:S02]  /*0730*/  LOP3.LUT R26, R26, 0x80, RZ, 0xc0, !PT ;  /* 0x000000801a1a7812 */ /* 0x000fe400078ec0ff */
[----:B---3--:R-:W-:-:S04]  /*0740*/  SHF.R.U32.HI R25, RZ, 0x1a, R15 ;  /* 0x0000001aff197819 */ /* 0x008fc8000001160f */
[----:B------:R-:W-:Y:S02]  /*0750*/  LOP3.LUT R25, R25, 0x20, RZ, 0xc0, !PT ;  /* 0x0000002019197812 */ /* 0x000fe400078ec0ff */
[----:B------:R-:W-:Y:S02]  /*0760*/  IADD3 R27, P4, R26, R27, RZ ;  /* 0x0000001b1a1b7210 */ /* 0x000fe40007f9e0ff */
[----:B------:R-:W-:-:S03]  /*0770*/  IADD3 R24, P3, R14, R25, RZ ;  /* 0x000000190e187210 */ /* 0x000fc60007f7e0ff */
[----:B-1----:R-:W-:Y:S02]  /*0780*/  IMAD.X R19, RZ, RZ, R28, P4 ;  /* 0x000000ffff137224 */ /* 0x002fe400020e061c */
[----:B------:R-:W-:Y:S01]  /*0790*/  IMAD.X R14, RZ, RZ, R15, P3 ;  /* 0x000000ffff0e7224 */ /* 0x000fe200018e060f */
[----:B------:R-:W-:Y:S02]  /*07a0*/  LEA R15, P3, R24, R27, 0x7 ;  /* 0x0000001b180f7211 */ /* 0x000fe400078638ff */
[----:B--2---:R-:W-:Y:S02]  /*07b0*/  SEL R17, R17, RZ, !P0 ;  /* 0x000000ff11117207 */ /* 0x004fe40004000000 */
[----:B------:R-:W-:Y:S02]  /*07c0*/  SEL R29, R16, RZ, !P0 ;  /* 0x000000ff101d7207 */ /* 0x000fe40004000000 */
[----:B------:R-:W-:-:S04]  /*07d0*/  SHF.R.U32.HI R16, RZ, 0x1a, R17 ;  /* 0x0000001aff107819 */ /* 0x000fc80000011611 */
[----:B------:R-:W-:-:S04]  /*07e0*/  LOP3.LUT R16, R16, 0x20, RZ, 0xc0, !PT ;  /* 0x0000002010107812 */ /* 0x000fc800078ec0ff */
[----:B------:R-:W-:-:S05]  /*07f0*/  IADD3 R16, P1, R16, R29, RZ ;  /* 0x0000001d10107210 */ /* 0x000fca0007f3e0ff */
[----:B------:R-:W-:Y:S01]  /*0800*/  IMAD.X R18, RZ, RZ, R17, P1 ;  /* 0x000000ffff127224 */ /* 0x000fe200008e0611 */
[----:B------:R-:W-:Y:S02]  /*0810*/  LEA.HI.X R17, R24, R19, R14, 0x7, P3 ;  /* 0x0000001318117211 */ /* 0x000fe400018f3c0e */
[----:B------:R-:W-:-:S04]  /*0820*/  LEA R15, P1, R16, R15, 0xc ;  /* 0x0000000f100f7211 */ /* 0x000fc800078260ff */
[----:B------:R-:W-:Y:S02]  /*0830*/  LEA.HI.X R17, R16, R17, R18, 0xc, P1 ;  /* 0x0000001110117211 */ /* 0x000fe400008f6412 */
[----:B------:R-:W-:Y:S01]  /*0840*/  LEA R14, P1, R4, R15, 0x2 ;  /* 0x0000000f040e7211 */ /* 0x000fe200078210ff */
[----:B------:R-:W-:-:S04]  /*0850*/  IMAD.MOV.U32 R16, RZ, RZ, RZ ;  /* 0x000000ffff107224 */ /* 0x000fc800078e00ff */
[----:B------:R-:W-:-:S05]  /*0860*/  IMAD.X R15, R17, 0x1, R20, P1 ;  /* 0x00000001110f7824 */ /* 0x000fca00008e0614 */
[----:B------:R1:W2:Y:S02]  /*0870*/  @!P0 LDG.E.EL R16, desc[UR6][R14.64] ;  /* 0x000000060e108981 */ /* 0x0002a4000c2e1900 */
[----:B-1----:R-:W-:Y:S01]  /*0880*/  @!P2 IMAD.MOV.U32 R15, RZ, RZ, R21 ;  /* 0x000000ffff0fa224 */ /* 0x002fe200078e0015 */
[----:B------:R-:W-:Y:S01]  /*0890*/  BAR.SYNC.DEFER_BLOCKING 0x0 ;  /* 0x0000000000007b1d */ /* 0x000fe20000010000 */
[----:B--2---:R-:W-:-:S05]  /*08a0*/  FADD R17, R16, R5 ;  /* 0x0000000510117221 */ /* 0x004fca0000000000 */
[----:B------:R-:W-:Y:S02]  /*08b0*/  STS [R6], R17 ;  /* 0x0000001106007388 */ /* 0x000fe40000000800 */
[----:B------:R-:W-:Y:S01]  /*08c0*/  BAR.SYNC.DEFER_BLOCKING 0x0 ;  /* 0x0000000000007b1d */ /* 0x000fe20000010000 */
[----:B------:R-:W-:-:S04]  /*08d0*/  FADD R16, R9, 1 ;  /* 0x3f80000009107421 */ /* 0x000fc80000000000 */
[C---:B------:R-:W-:Y:S01]  /*08e0*/  FMUL R19, R16.reuse, 0.25 ;  /* 0x3e80000010137820 */ /* 0x040fe20000400000 */
[C---:B------:R-:W-:Y:S01]  /*08f0*/  FSETP.GEU.AND P3, PT, |R16|.reuse, 1.175494350822287508e-38, PT ;  /* 0x008000001000780b */ /* 0x040fe20003f6e200 */
[----:B------:R-:W1:Y:S01]  /*0900*/  LDS R25, [R7] ;  /* 0x0000000007197984 */ /* 0x000e620000000800 */
[----:B------:R-:W-:-:S04]  /*0910*/  FSETP.GT.AND P1, PT, |R16|, 8.50705917302346158658e+37, PT ;  /* 0x7e8000001000780b */ /* 0x000fc80003f24200 */
[----:B------:R-:W-:Y:S01]  /*0920*/  FSEL R18, R19, R16, P1 ;  /* 0x0000001013127208 */ /* 0x000fe20000800000 */
[----:B------:R-:W-:-:S04]  /*0930*/  FADD R19, R17, -R11 ;  /* 0x8000000b11137221 */ /* 0x000fc80000000000 */
[----:B------:R-:W-:Y:S02]  /*0940*/  FMUL R14, R19, 0.25 ;  /* 0x3e800000130e7820 */ /* 0x000fe40000400000 */
[----:B------:R-:W-:-:S03]  /*0950*/  @!P3 FMUL R18, R18, 16777216 ;  /* 0x4b8000001212b820 */ /* 0x000fc60000400000 */
[----:B------:R-:W-:Y:S01]  /*0960*/  FSEL R24, R14, R19, P1 ;  /* 0x000000130e187208 */ /* 0x000fe20000800000 */
[----:B------:R-:W-:Y:S01]  /*0970*/  @!P2 IMAD.MOV.U32 R14, RZ, RZ, R8 ;  /* 0x000000ffff0ea224 */ /* 0x000fe200078e0008 */
[----:B------:R-:W-:Y:S01]  /*0980*/  IADD3 R23, P1, R23, 0x4, RZ ;  /* 0x0000000417177810 */ /* 0x000fe20007f3e0ff */
[----:B------:R-:W2:Y:S04]  /*0990*/  MUFU.RCP R18, R18 ;  /* 0x0000001200127308 */ /* 0x000ea80000001000 */
[----:B------:R-:W-:Y:S01]  /*09a0*/  IMAD.X R10, RZ, RZ, R10, P1 ;  /* 0x000000ffff0a7224 */ /* 0x000fe200008e060a */
[----:B------:R-:W-:Y:S01]  /*09b0*/  ISETP.GE.U32.AND P1, PT, R23, 0x10000, PT ;  /* 0x000100001700780c */ /* 0x000fe20003f26070 */
[----:B------:R-:W-:-:S03]  /*09c0*/  @!P3 FMUL R24, R24, 16777216 ;  /* 0x4b8000001818b820 */ /* 0x000fc60000400000 */
[----:B------:R-:W-:Y:S01]  /*09d0*/  ISETP.GE.U32.AND.EX P1, PT, R10, RZ, PT, P1 ;  /* 0x000000ff0a00720c */ /* 0x000fe20003f26110 */
[----:B-1----:R1:W-:Y:S01]  /*09e0*/  @!P2 STG.E desc[UR6][R14.64], R25 ;  /* 0x000000190e00a986 */ /* 0x0023e2000c101906 */
[----:B--2---:R-:W-:Y:S01]  /*09f0*/  FFMA R24, R18, R24, R11 ;  /* 0x0000001812187223 */ /* 0x004fe2000000000b */
[----:B------:R-:W-:-:S03]  /*0a00*/  IADD3 R8, P3, R8, 0x10, RZ ;  /* 0x0000001008087810 */ /* 0x000fc60007f7e0ff */
[----:B------:R-:W-:Y:S01]  /*0a10*/  FADD R17, R17, -R24 ;  /* 0x8000001811117221 */ /* 0x000fe20000000000 */
[----:B------:R-:W-:Y:S01]  /*0a20*/  FSEL R9, R16, R9, !P0 ;  /* 0x0000000910097208 */ /* 0x000fe20004000000 */
[----:B------:R-:W-:Y:S01]  /*0a30*/  IMAD.X R21, RZ, RZ, R21, P3 ;  /* 0x000000ffff157224 */ /* 0x000fe200018e0615 */
[----:B------:R-:W-:Y:S01]  /*0a40*/  FSEL R11, R24, R11, !P0 ;  /* 0x0000000b180b7208 */ /* 0x000fe20004000000 */
[----:B------:R-:W-:-:S03]  /*0a50*/  @!P0 FFMA R22, R19, R17, R22 ;  /* 0x0000001113168223 */ /* 0x000fc60000000016 */
[----:B------:R-:W-:Y:S05]  /*0a60*/  @!P1 BRA `(.L_x_0) ;  /* 0xfffffff800f09947 */ /* 0x000fea000383ffff */
[----:B------:R-:W-:Y:S01]  /*0a70*/  BAR.SYNC.DEFER_BLOCKING 0x0 ;  /* 0x0000000000007b1d */ /* 0x000fe20000010000 */
[C---:B------:R-:W-:Y:S01]  /*0a80*/  LOP3.LUT R4, R0.reuse, 0x3f, RZ, 0xc0, !PT ;  /* 0x0000003f00047812 */ /* 0x040fe200078ec0ff */
[C---:B------:R-:W-:Y:S01]  /*0a90*/  IMAD.SHL.U32 R5, R3.reuse, 0x4, RZ ;  /* 0x0000000403057824 */ /* 0x040fe200078e00ff */
[----:B------:R-:W-:Y:S02]  /*0aa0*/  ISETP.GE.AND P1, PT, R0, 0x100, PT ;  /* 0x000001000000780c */ /* 0x000fe40003f26270 */
[----:B------:R-:W-:Y:S01]  /*0ab0*/  ISETP.EQ.AND P0, PT, R3, RZ, !P0 ;  /* 0x000000ff0300720c */ /* 0x000fe20004702270 */
[----:B------:R-:W-:-:S05]  /*0ac0*/  IMAD.SHL.U32 R4, R4, 0x10, RZ ;  /* 0x0000001004047824 */ /* 0x000fca00078e00ff */
[----:B------:R-:W-:Y:S01]  /*0ad0*/  LOP3.LUT R8, R4, R5, RZ, 0xfc, !PT ;  /* 0x0000000504087212 */ /* 0x000fe200078efcff */
[----:B------:R-:W-:-:S04]  /*0ae0*/  IMAD.SHL.U32 R5, R0, 0x4, RZ ;  /* 0x0000000400057824 */ /* 0x000fc800078e00ff */
[----:B------:R-:W-:Y:S04]  /*0af0*/  STS [R8+UR4], R11 ;  /* 0x0000000b08007988 */ /* 0x000fe80008000804 */
[----:B------:R-:W-:Y:S04]  /*0b00*/  STS [R8+UR4+0x400], R22 ;  /* 0x0004001608007988 */ /* 0x000fe80008000804 */
[----:B------:R-:W-:Y:S01]  /*0b10*/  STS [R8+UR4+0x800], R9 ;  /* 0x0008000908007988 */ /* 0x000fe20008000804 */
[----:B------:R-:W-:Y:S06]  /*0b20*/  BAR.SYNC.DEFER_BLOCKING 0x0 ;  /* 0x0000000000007b1d */ /* 0x000fec0000010000 */
[----:B------:R-:W2:Y:S04]  /*0b30*/  @!P1 LDS R13, [R5+UR4+0x800] ;  /* 0x00080004050d9984 */ /* 0x000ea80008000800 */
[----:B------:R-:W3:Y:S04]  /*0b40*/  @!P1 LDS R10, [R5+UR4] ;  /* 0x00000004050a9984 */ /* 0x000ee80008000800 */
[----:B------:R-:W4:Y:S04]  /*0b50*/  @!P1 LDS R12, [R5+UR4+0x400] ;  /* 0x00040004050c9984 */ /* 0x000f280008000800 */
[----:B-12---:R-:W1:Y:S04]  /*0b60*/  SHFL.BFLY PT, R14, R13, 0x2, 0x1f ;  /* 0x0c401f000d0e7f89 */ /* 0x006e6800000e0000 */
[----:B---3--:R-:W2:Y:S04]  /*0b70*/  SHFL.BFLY PT, R9, R10, 0x2, 0x1f ;  /* 0x0c401f000a097f89 */ /* 0x008ea800000e0000 */
[----:B----4-:R-:W3:Y:S01]  /*0b80*/  SHFL.BFLY PT, R11, R12, 0x2, 0x1f ;  /* 0x0c401f000c0b7f89 */ /* 0x010ee200000e0000 */
[----:B-1----:R-:W-:-:S04]  /*0b90*/  FADD R6, R13, R14 ;  /* 0x0000000e0d067221 */ /* 0x002fc80000000000 */
[C---:B------:R-:W-:Y:S01]  /*0ba0*/  FMUL R7, R6.reuse, 0.25 ;  /* 0x3e80000006077820 */ /* 0x040fe20000400000 */
[----:B------:R-:W-:Y:S01]  /*0bb0*/  FSETP.GEU.AND P2, PT, |R6|, 1.175494350822287508e-38, PT ;  /* 0x008000000600780b */ /* 0x000fe20003f4e200 */
[----:B--2---:R-:W-:Y:S01]  /*0bc0*/  FADD R9, -R10, R9 ;  /* 0x000000090a097221 */ /* 0x004fe20000000100 */
[----:B------:R-:W-:Y:S01]  /*0bd0*/  FSETP.GT.AND P1, PT, |R6|, 8.50705917302346158658e+37, PT ;  /* 0x7e8000000600780b */ /* 0x000fe20003f24200 */
[----:B---3--:R-:W-:Y:S02]  /*0be0*/  FADD R11, R12, R11 ;  /* 0x0000000b0c0b7221 */ /* 0x008fe40000000000 */
[----:B------:R-:W-:Y:S01]  /*0bf0*/  FMUL R12, R9, R9 ;  /* 0x00000009090c7220 */ /* 0x000fe20000400000 */
[----:B------:R-:W-:Y:S02]  /*0c00*/  FSEL R15, R7, R6, P1 ;  /* 0x00000006070f7208 */ /* 0x000fe40000800000 */
[----:B------:R-:W1:Y:S01]  /*0c10*/  SHFL.BFLY PT, R7, R6, 0x1, 0x1f ;  /* 0x0c201f0006077f89 */ /* 0x000e6200000e0000 */
[----:B------:R-:W-:Y:S01]  /*0c20*/  FMUL R12, R13, R12 ;  /* 0x0000000c0d0c7220 */ /* 0x000fe20000400000 */
[----:B------:R-:W-:-:S03]  /*0c30*/  LOP3.LUT R13, R0, 0x3, RZ, 0xc0, !PT ;  /* 0x00000003000d7812 */ /* 0x000fc600078ec0ff */
[----:B------:R-:W-:Y:S02]  /*0c40*/  @!P2 FMUL R15, R15, 16777216 ;  /* 0x4b8000000f0fa820 */ /* 0x000fe40000400000 */
[----:B------:R-:W-:Y:S01]  /*0c50*/  @P1 FMUL R14, R14, 0.25 ;  /* 0x3e8000000e0e1820 */ /* 0x000fe20000400000 */
[----:B------:R-:W-:-:S03]  /*0c60*/  FSETP.NEU.AND P1, PT, R6, RZ, PT ;  /* 0x000000ff0600720b */ /* 0x000fc60003f2d000 */
[----:B------:R-:W2:Y:S01]  /*0c70*/  MUFU.RCP R15, R15 ;  /* 0x0000000f000f7308 */ /* 0x000ea20000001000 */
[----:B------:R-:W-:Y:S01]  /*0c80*/  @!P2 FMUL R14, R14, 16777216 ;  /* 0x4b8000000e0ea820 */ /* 0x000fe20000400000 */
[----:B-1----:R-:W-:-:S03]  /*0c90*/  FADD R8, R6, R7 ;  /* 0x0000000706087221 */ /* 0x002fc60000000000 */
[----:B--2---:R-:W-:Y:S01]  /*0ca0*/  FMUL R14, R15, R14 ;  /* 0x0000000e0f0e7220 */ /* 0x004fe20000400000 */
[C---:B------:R-:W-:Y:S01]  /*0cb0*/  FMUL R15, R8.reuse, 0.25 ;  /* 0x3e800000080f7820 */ /* 0x040fe20000400000 */
[----:B------:R-:W-:-:S03]  /*0cc0*/  FSETP.GEU.AND P2, PT, |R8|, 1.175494350822287508e-38, PT ;  /* 0x008000000800780b */ /* 0x000fc60003f4e200 */
[----:B------:R-:W-:Y:S02]  /*0cd0*/  FSEL R14, R14, RZ, P1 ;  /* 0x000000ff0e0e7208 */ /* 0x000fe40000800000 */
[----:B------:R-:W-:-:S03]  /*0ce0*/  FSETP.GT.AND P1, PT, |R8|, 8.50705917302346158658e+37, PT ;  /* 0x7e8000000800780b */ /* 0x000fc60003f24200 */
[----:B------:R-:W-:Y:S01]  /*0cf0*/  FFMA R9, R9, R14, R10 ;  /* 0x0000000e09097223 */ /* 0x000fe2000000000a */
[----:B------:R-:W-:Y:S01]  /*0d00*/  FSEL R15, R15, R8, P1 ;  /* 0x000000080f0f7208 */ /* 0x000fe20000800000 */
[----:B------:R-:W-:-:S03]  /*0d10*/  FFMA R11, R14, R12, R11 ;  /* 0x0000000c0e0b7223 */ /* 0x000fc6000000000b */
[----:B------:R-:W1:Y:S01]  /*0d20*/  SHFL.BFLY PT, R10, R9, 0x1, 0x1f ;  /* 0x0c201f00090a7f89 */ /* 0x000e6200000e0000 */
[----:B------:R-:W-:-:S03]  /*0d30*/  @!P2 FMUL R15, R15, 16777216 ;  /* 0x4b8000000f0fa820 */ /* 0x000fc60000400000 */
[----:B------:R-:W2:Y:S01]  /*0d40*/  SHFL.BFLY PT, R12, R11, 0x1, 0x1f ;  /* 0x0c201f000b0c7f89 */ /* 0x000ea200000e0000 */
[----:B------:R-:W3:Y:S01]  /*0d50*/  MUFU.RCP R14, R15 ;  /* 0x0000000f000e7308 */ /* 0x000ee20000001000 */
[----:B------:R-:W-:Y:S01]  /*0d60*/  @P1 FMUL R7, R7, 0.25 ;  /* 0x3e80000007071820 */ /* 0x000fe20000400000 */
[----:B------:R-:W-:-:S03]  /*0d70*/  ISETP.NE.AND P1, PT, R13, RZ, PT ;  /* 0x000000ff0d00720c */ /* 0x000fc60003f25270 */
[----:B------:R-:W-:Y:S01]  /*0d80*/  @!P2 FMUL R7, R7, 16777216 ;  /* 0x4b8000000707a820 */ /* 0x000fe20000400000 */
[----:B------:R-:W-:Y:S02]  /*0d90*/  FSETP.NEU.AND P2, PT, R8, RZ, PT ;  /* 0x000000ff0800720b */ /* 0x000fe40003f4d000 */
[----:B------:R-:W-:Y:S01]  /*0da0*/  ISETP.LT.AND P1, PT, R0, 0x100, !P1 ;  /* 0x000001000000780c */ /* 0x000fe20004f21270 */
[----:B---3--:R-:W-:Y:S01]  /*0db0*/  FMUL R14, R14, R7 ;  /* 0x000000070e0e7220 */ /* 0x008fe20000400000 */
[----:B-1----:R-:W-:-:S04]  /*0dc0*/  FADD R10, -R9, R10 ;  /* 0x0000000a090a7221 */ /* 0x002fc80000000100 */
[----:B------:R-:W-:-:S07]  /*0dd0*/  FSEL R14, R14, RZ, P2 ;  /* 0x000000ff0e0e7208 */ /* 0x000fce0001000000 */
[----:B------:R-:W-:Y:S01]  /*0de0*/  @P1 STS [R5+UR4+0x800], R8 ;  /* 0x0008000805001988 */ /* 0x000fe20008000804 */
[C---:B------:R-:W-:Y:S01]  /*0df0*/  FMUL R7, R10.reuse, R10 ;  /* 0x0000000a0a077220 */ /* 0x040fe20000400000 */
[----:B--2---:R-:W-:Y:S01]  /*0e00*/  FADD R11, R11, R12 ;  /* 0x0000000c0b0b7221 */ /* 0x004fe20000000000 */
[----:B------:R-:W-:Y:S02]  /*0e10*/  FFMA R0, R10, R14, R9 ;  /* 0x0000000e0a007223 */ /* 0x000fe40000000009 */
[----:B------:R-:W-:-:S03]  /*0e20*/  FMUL R7, R6, R7 ;  /* 0x0000000706077220 */ /* 0x000fc60000400000 */
[----:B------:R-:W-:Y:S01]  /*0e30*/  @P1 STS [R5+UR4], R0 ;  /* 0x0000000005001988 */ /* 0x000fe20008000804 */
[----:B------:R-:W-:Y:S02]  /*0e40*/  FFMA R14, R14, R7, R11 ;  /* 0x000000070e0e7223 */ /* 0x000fe4000000000b */
[----:B------:R-:W1:Y:S03]  /*0e50*/  LDC.64 R6, c[0x0][0x230] ;  /* 0x00008c00ff067b82 */ /* 0x000e660000000a00 */
[----:B------:R-:W-:Y:S05]  /*0e60*/  @P1 STS [R5+UR4+0x400], R14 ;  /* 0x0004000e05001988 */ /* 0x000fea0008000804 */
[----:B------:R-:W-:Y:S08]  /*0e70*/  BAR.SYNC.DEFER_BLOCKING 0x0 ;  /* 0x0000000000007b1d */ /* 0x000ff00000010000 */
[----:B------:R-:W2:Y:S01]  /*0e80*/  LDC.64 R10, c[0x0][0x238] ;  /* 0x00008e00ff0a7b82 */ /* 0x000ea20000000a00 */
[C---:B-1----:R-:W-:Y:S01]  /*0e90*/  IMAD.WIDE R6, R2.reuse, 0x4, R6 ;  /* 0x0000000402067825 */ /* 0x042fe200078e0206 */
[----:B------:R-:W1:Y:S04]  /*0ea0*/  LDS R9, [R4+UR4] ;  /* 0x0000000404097984 */ /* 0x000e680008000800 */
[----:B------:R-:W3:Y:S01]  /*0eb0*/  LDS R13, [R4+UR4+0x400] ;  /* 0x00040004040d7984 */ /* 0x000ee20008000800 */
[----:B--2---:R-:W-:-:S03]  /*0ec0*/  IMAD.WIDE R10, R2, 0x4, R10 ;  /* 0x00000004020a7825 */ /* 0x004fc600078e020a */
[----:B-1----:R1:W-:Y:S04]  /*0ed0*/  @P0 STG.E desc[UR6][R6.64], R9 ;  /* 0x0000000906000986 */ /* 0x0023e8000c101906 */
[----:B---3--:R1:W-:Y:S01]  /*0ee0*/  @P0 STG.E desc[UR6][R10.64], R13 ;  /* 0x0000000d0a000986 */ /* 0x0083e2000c101906 */
[----:B------:R-:W-:Y:S05]  /*0ef0*/  @!P0 EXIT ;  /* 0x000000000000894d */ /* 0x000fea0003800000 */
[----:B------:R-:W0:Y:S01]  /*0f00*/  LDS R5, [R4+UR4+0x800] ;  /* 0x0008000404057984 */ /* 0x000e220008000800 */
[----:B-1----:R-:W1:Y:S02]  /*0f10*/  LDC.64 R6, c[0x0][0x240] ;  /* 0x00009000ff067b82 */ /* 0x002e640000000a00 */
[----:B-1----:R-:W-:-:S05]  /*0f20*/  IMAD.WIDE R2, R2, 0x4, R6 ;  /* 0x0000000402027825 */ /* 0x002fca00078e0206 */
[----:B0-----:R-:W-:Y:S01]  /*0f30*/  STG.E desc[UR6][R2.64], R5 ;  /* 0x0000000502007986 */ /* 0x001fe2000c101906 */
[----:B------:R-:W-:Y:S05]  /*0f40*/  EXIT ;  /* 0x000000000000794d */ /* 0x000fea0003800000 */
.L_x_1:
[----:B------:R-:W-:-:S00]  /*0f50*/  BRA `(.L_x_1) ;  /* 0xfffffffc00fc7947 */ /* 0x000fc0000383ffff */
[----:B------:R-:W-:-:S00]  /*0f60*/  NOP ;  /* 0x0000000000007918 */ /* 0x000fc00000000000 */
        /* <DEDUP_REMOVED lines=9> */
.L_x_2:


//--------------------- .nv.shared.triton_red_fused__unsafe_index_convolution_native_group_norm_35 --------------------------
	.section	.nv.shared.triton_red_fused__unsafe_index_convolution_native_group_norm_35,"aw",@nobits
	.sectionflags	@""
	.align	16
	.zero		1024


//--------------------- .nv.constant0.triton_red_fused__unsafe_index_convolution_native_group_norm_35 --------------------------
	.section	.nv.constant0.triton_red_fused__unsafe_index_convolution_native_group_norm_35,"a",@progbits
	.sectionflags	@""
	.align	4
.nv.constant0.triton_red_fused__unsafe_index_convolution_native_group_norm_35:
	.zero		592
